//
// Generated by NVIDIA NVVM Compiler
//
// Compiler Build ID: CL-36424714
// Cuda compilation tools, release 13.0, V13.0.88
// Based on NVVM 20.0.0
//

.version 9.0
.target sm_100
.address_size 64

	// .globl	add_vectors_shared_memory
.extern .shared .align 16 .b8 sh_mem[];

.visible .entry add_vectors_shared_memory(
	.param .u64 .ptr .align 1 add_vectors_shared_memory_param_0,
	.param .u64 .ptr .align 1 add_vectors_shared_memory_param_1,
	.param .u64 .ptr .align 1 add_vectors_shared_memory_param_2
)
{
	.reg .b32 	%r<10>;
	.reg .b32 	%f<6>;
	.reg .b64 	%rd<11>;

	ld.param.u64 	%rd1, [add_vectors_shared_memory_param_0];
	ld.param.u64 	%rd2, [add_vectors_shared_memory_param_1];
	ld.param.u64 	%rd3, [add_vectors_shared_memory_param_2];
	cvta.to.global.u64 	%rd4, %rd3;
	cvta.to.global.u64 	%rd5, %rd2;
	cvta.to.global.u64 	%rd6, %rd1;
	mov.u32 	%r1, %ntid.x;
	mov.u32 	%r2, %tid.x;
	mov.u32 	%r3, %ctaid.x;
	mad.lo.s32 	%r4, %r3, %r1, %r2;
	mul.wide.s32 	%rd7, %r4, 4;
	add.s64 	%rd8, %rd6, %rd7;
	ld.global.f32 	%f1, [%rd8];
	shl.b32 	%r5, %r2, 2;
	mov.u32 	%r6, sh_mem;
	add.s32 	%r7, %r6, %r5;
	st.shared.f32 	[%r7], %f1;
	add.s64 	%rd9, %rd5, %rd7;
	ld.global.f32 	%f2, [%rd9];
	shl.b32 	%r8, %r1, 2;
	add.s32 	%r9, %r7, %r8;
	st.shared.f32 	[%r9], %f2;
	bar.sync 	0;
	ld.shared.f32 	%f3, [%r7];
	ld.shared.f32 	%f4, [%r9];
	add.f32 	%f5, %f3, %f4;
	add.s64 	%rd10, %rd4, %rd7;
	st.global.f32 	[%rd10], %f5;
	ret;

}


// ===== COMPILED SASS (sm_100) =====

	.target	sm_100

	.elftype	@"ET_EXEC"


//--------------------- .note.nv.tkinfo           --------------------------
	.section	.note.nv.tkinfo,"",@"SHT_NOTE"
	.sectionflags	@"SHF_NOTE_NV_TKINFO"
	.tkinfo
        /*0018*/ 	.word	0x00000002
        /*0030*/ 	.string	""
        /*0030*/ 	.string	"ptxas"
        /*0030*/ 	.string	"Cuda compilation tools, release 13.0, V13.0.88"
        /*0030*/ 	.string	"Build cuda_13.0.r13.0/compiler.36424714_0"
        /*0030*/ 	.string	"-arch sm_100 -m 64 "



//--------------------- .note.nv.cuinfo           --------------------------
	.section	.note.nv.cuinfo,"",@"SHT_NOTE"
	.sectionflags	@"SHF_NOTE_NV_CUINFO"
        /*0018*/ 	.short	0x0002
        /*001a*/ 	.short	0x0064
        /*001c*/ 	.short	0x0082
	.zero		2


//--------------------- .nv.info                  --------------------------
	.section	.nv.info,"",@"SHT_CUDA_INFO"
	.align	4


	//----- nvinfo : EIATTR_REGCOUNT
	.align		4
        /*0000*/ 	.byte	0x04, 0x2f
        /*0002*/ 	.short	(.L_1 - .L_0)
	.align		4
.L_0:
        /*0004*/ 	.word	index@(add_vectors_shared_memory)
        /*0008*/ 	.word	0x00000010


	//----- nvinfo : EIATTR_FRAME_SIZE
	.align		4
.L_1:
        /*000c*/ 	.byte	0x04, 0x11
        /*000e*/ 	.short	(.L_3 - .L_2)
	.align		4
.L_2:
        /*0010*/ 	.word	index@(add_vectors_shared_memory)
        /*0014*/ 	.word	0x00000000


	//----- nvinfo : EIATTR_MIN_STACK_SIZE
	.align		4
.L_3:
        /*0018*/ 	.byte	0x04, 0x12
        /*001a*/ 	.short	(.L_5 - .L_4)
	.align		4
.L_4:
        /*001c*/ 	.word	index@(add_vectors_shared_memory)
        /*0020*/ 	.word	0x00000000
.L_5:


//--------------------- .nv.compat                --------------------------
	.section	.nv.compat,"",@"SHT_CUDA_COMPAT_INFO"
	.align	4
        /*0000*/ 	.byte	0x02, 0x09, 0x00, 0x00, 0x02, 0x02, 0x01, 0x00, 0x02, 0x05, 0x05, 0x00, 0x03, 0x07, 0x01, 0x01
        /*0010*/ 	.byte	0x02, 0x03, 0x00, 0x00, 0x02, 0x06, 0x01, 0x00, 0x04, 0x0b, 0x08, 0x00, 0x09, 0x00, 0x00, 0x00
        /*0020*/ 	.byte	0x00, 0x00, 0x00, 0x00


//--------------------- .nv.info.add_vectors_shared_memory --------------------------
	.section	.nv.info.add_vectors_shared_memory,"",@"SHT_CUDA_INFO"
	.sectionflags	@""
	.align	4


	//----- nvinfo : EIATTR_CUDA_API_VERSION
	.align		4
        /*0000*/ 	.byte	0x04, 0x37
        /*0002*/ 	.short	(.L_7 - .L_6)
.L_6:
        /*0004*/ 	.word	0x00000082


	//----- nvinfo : EIATTR_KPARAM_INFO
	.align		4
.L_7:
        /*0008*/ 	.byte	0x04, 0x17
        /*000a*/ 	.short	(.L_9 - .L_8)
.L_8:
        /*000c*/ 	.word	0x00000000
        /*0010*/ 	.short	0x0002
        /*0012*/ 	.short	0x0010
        /*0014*/ 	.byte	0x00, 0xf5, 0x21, 0x00


	//----- nvinfo : EIATTR_KPARAM_INFO
	.align		4
.L_9:
        /*0018*/ 	.byte	0x04, 0x17
        /*001a*/ 	.short	(.L_11 - .L_10)
.L_10:
        /*001c*/ 	.word	0x00000000
        /*0020*/ 	.short	0x0001
        /*0022*/ 	.short	0x0008
        /*0024*/ 	.byte	0x00, 0xf5, 0x21, 0x00


	//----- nvinfo : EIATTR_KPARAM_INFO
	.align		4
.L_11:
        /*0028*/ 	.byte	0x04, 0x17
        /*002a*/ 	.short	(.L_13 - .L_12)
.L_12:
        /*002c*/ 	.word	0x00000000
        /*0030*/ 	.short	0x0000
        /*0032*/ 	.short	0x0000
        /*0034*/ 	.byte	0x00, 0xf5, 0x21, 0x00


	//----- nvinfo : EIATTR_SPARSE_MMA_MASK
	.align		4
.L_13:
        /*0038*/ 	.byte	0x03, 0x50
        /*003a*/ 	.short	0x0000


	//----- nvinfo : EIATTR_MAXREG_COUNT
	.align		4
        /*003c*/ 	.byte	0x03, 0x1b
        /*003e*/ 	.short	0x00ff


	//----- nvinfo : EIATTR_NUM_BARRIERS
	.align		4
        /*0040*/ 	.byte	0x02, 0x4c
        /*0042*/ 	.byte	0x01
	.zero		1


	//----- nvinfo : EIATTR_MERCURY_ISA_VERSION
	.align		4
        /*0044*/ 	.byte	0x03, 0x5f
        /*0046*/ 	.short	0x0101


	//----- nvinfo : EIATTR_VRC_CTA_INIT_COUNT
	.align		4
        /*0048*/ 	.byte	0x02, 0x4a
	.zero		1
	.zero		1


	//----- nvinfo : EIATTR_EXIT_INSTR_OFFSETS
	.align		4
        /*004c*/ 	.byte	0x04, 0x1c
        /*004e*/ 	.short	(.L_15 - .L_14)


	//   ....[0]....
.L_14:
        /*0050*/ 	.word	0x000001a0


	//----- nvinfo : EIATTR_CBANK_PARAM_SIZE
	.align		4
.L_15:
        /*0054*/ 	.byte	0x03, 0x19
        /*0056*/ 	.short	0x0018


	//----- nvinfo : EIATTR_PARAM_CBANK
	.align		4
        /*0058*/ 	.byte	0x04, 0x0a
        /*005a*/ 	.short	(.L_17 - .L_16)
	.align		4
.L_16:
        /*005c*/ 	.word	index@(.nv.constant0.add_vectors_shared_memory)
        /*0060*/ 	.short	0x0380
        /*0062*/ 	.short	0x0018


	//----- nvinfo : EIATTR_SW_WAR
	.align		4
.L_17:
        /*0064*/ 	.byte	0x04, 0x36
        /*0066*/ 	.short	(.L_19 - .L_18)
.L_18:
        /*0068*/ 	.word	0x00000008
.L_19:


//--------------------- .nv.callgraph             --------------------------
	.section	.nv.callgraph,"",@"SHT_CUDA_CALLGRAPH"
	.align	4
	.sectionentsize	8
	.align		4
        /*0000*/ 	.word	0x00000000
	.align		4
        /*0004*/ 	.word	0xffffffff
	.align		4
        /*0008*/ 	.word	0x00000000
	.align		4
        /*000c*/ 	.word	0xfffffffe
	.align		4
        /*0010*/ 	.word	0x00000000
	.align		4
        /*0014*/ 	.word	0xfffffffd
	.align		4
        /*0018*/ 	.word	0x00000000
	.align		4
        /*001c*/ 	.word	0xfffffffc


//--------------------- .text.add_vectors_shared_memory --------------------------
	.section	.text.add_vectors_shared_memory,"ax",@progbits
	.align	128
        .global         add_vectors_shared_memory
        .type           add_vectors_shared_memory,@function
        .size           add_vectors_shared_memory,(.L_x_1 - add_vectors_shared_memory)
        .other          add_vectors_shared_memory,@"STO_CUDA_ENTRY STV_DEFAULT"
add_vectors_shared_memory:
.text.add_vectors_shared_memory:
[----:B------:R-:W-:Y:S01]  /*0000*/  LDC R1, c[0x0][0x37c] ;  /* 0x0000df00ff017b82 */ /* 0x000fe20000000800 */
[----:B------:R-:W0:Y:S07]  /*0010*/  S2R R9, SR_TID.X ;  /* 0x0000000000097919 */ /* 0x000e2e0000002100 */
[----:B------:R-:W0:Y:S01]  /*0020*/  S2UR UR4, SR_CTAID.X ;  /* 0x00000000000479c3 */ /* 0x000e220000002500 */
[----:B------:R-:W1:Y:S07]  /*0030*/  LDCU.64 UR6, c[0x0][0x358] ;  /* 0x00006b00ff0677ac */ /* 0x000e6e0008000a00 */
[----:B------:R-:W0:Y:S08]  /*0040*/  LDC R6, c[0x0][0x360] ;  /* 0x0000d800ff067b82 */ /* 0x000e300000000800 */
[----:B------:R-:W2:Y:S08]  /*0050*/  LDC.64 R2, c[0x0][0x380] ;  /* 0x0000e000ff027b82 */ /* 0x000eb00000000a00 */
[----:B------:R-:W3:Y:S01]  /*0060*/  LDC.64 R4, c[0x0][0x388] ;  /* 0x0000e200ff047b82 */ /* 0x000ee20000000a00 */
[----:B0-----:R-:W-:-:S04]  /*0070*/  IMAD R7, R6, UR4, R9 ;  /* 0x0000000406077c24 */ /* 0x001fc8000f8e0209 */
[----:B--2---:R-:W-:-:S05]  /*0080*/  IMAD.WIDE R2, R7, 0x4, R2 ;  /* 0x0000000407027825 */ /* 0x004fca00078e0202 */
[----:B-1----:R0:W2:Y:S01]  /*0090*/  LDG.E R0, desc[UR6][R2.64] ;  /* 0x0000000602007981 */ /* 0x0020a2000c1e1900 */
[----:B---3--:R-:W-:-:S06]  /*00a0*/  IMAD.WIDE R4, R7, 0x4, R4 ;  /* 0x0000000407047825 */ /* 0x008fcc00078e0204 */
[----:B------:R-:W3:Y:S01]  /*00b0*/  LDG.E R4, desc[UR6][R4.64] ;  /* 0x0000000604047981 */ /* 0x000ee2000c1e1900 */
[----:B------:R-:W1:Y:S01]  /*00c0*/  S2UR UR5, SR_CgaCtaId ;  /* 0x00000000000579c3 */ /* 0x000e620000008800 */
[----:B------:R-:W-:-:S07]  /*00d0*/  UMOV UR4, 0x400 ;  /* 0x0000040000047882 */ /* 0x000fce0000000000 */
[----:B0-----:R-:W0:Y:S01]  /*00e0*/  LDC.64 R2, c[0x0][0x390] ;  /* 0x0000e400ff027b82 */ /* 0x001e220000000a00 */
[----:B-1----:R-:W-:-:S06]  /*00f0*/  ULEA UR4, UR5, UR4, 0x18 ;  /* 0x0000000405047291 */ /* 0x002fcc000f8ec0ff */
[----:B------:R-:W-:-:S04]  /*0100*/  LEA R9, R9, UR4, 0x2 ;  /* 0x0000000409097c11 */ /* 0x000fc8000f8e10ff */
[----:B------:R-:W-:Y:S01]  /*0110*/  LEA R11, R6, R9, 0x2 ;  /* 0x00000009060b7211 */ /* 0x000fe200078e10ff */
[----:B0-----:R-:W-:Y:S01]  /*0120*/  IMAD.WIDE R2, R7, 0x4, R2 ;  /* 0x0000000407027825 */ /* 0x001fe200078e0202 */
[----:B--2---:R-:W-:Y:S04]  /*0130*/  STS [R9], R0 ;  /* 0x0000000009007388 */ /* 0x004fe80000000800 */
[----:B---3--:R-:W-:Y:S01]  /*0140*/  STS [R11], R4 ;  /* 0x000000040b007388 */ /* 0x008fe20000000800 */
[----:B------:R-:W-:Y:S06]  /*0150*/  BAR.SYNC.DEFER_BLOCKING 0x0 ;  /* 0x0000000000007b1d */ /* 0x000fec0000010000 */
[----:B------:R-:W-:Y:S04]  /*0160*/  LDS R6, [R9] ;  /* 0x0000000009067984 */ /* 0x000fe80000000800 */
[----:B------:R-:W0:Y:S02]  /*0170*/  LDS R13, [R11] ;  /* 0x000000000b0d7984 */ /* 0x000e240000000800 */
[----:B0-----:R-:W-:-:S05]  /*0180*/  FADD R13, R6, R13 ;  /* 0x0000000d060d7221 */ /* 0x001fca0000000000 */
[----:B------:R-:W-:Y:S01]  /*0190*/  STG.E desc[UR6][R2.64], R13 ;  /* 0x0000000d02007986 */ /* 0x000fe2000c101906 */
[----:B------:R-:W-:Y:S05]  /*01a0*/  EXIT ;  /* 0x000000000000794d */ /* 0x000fea0003800000 */
.L_x_0:
[----:B------:R-:W-:-:S00]  /*01b0*/  BRA `(.L_x_0) ;  /* 0xfffffffc00fc7947 */ /* 0x000fc0000383ffff */
[----:B------:R-:W-:-:S00]  /*01c0*/  NOP ;  /* 0x0000000000007918 */ /* 0x000fc00000000000 */
        /* <DEDUP_REMOVED lines=11> */
.L_x_1:


//--------------------- .nv.shared.add_vectors_shared_memory --------------------------
	.section	.nv.shared.add_vectors_shared_memory,"aw",@nobits
	.sectionflags	@""
	.align	16
	.zero		1024


//--------------------- .nv.shared.reserved.0     --------------------------
	.section	.nv.shared.reserved.0,"aw",@nobits
	.weak		__nv_reservedSMEM_offset_0_alias
	.size		__nv_reservedSMEM_offset_0_alias, 0, 64
	.other		__nv_reservedSMEM_offset_0_alias,@"STO_CUDA_RESERVED_SHARED STV_DEFAULT"
__nv_reservedSMEM_offset_0_alias:
	.zero		0
	.zero		64


//--------------------- .nv.constant0.add_vectors_shared_memory --------------------------
	.section	.nv.constant0.add_vectors_shared_memory,"a",@progbits
	.sectionflags	@""
	.align	4
.nv.constant0.add_vectors_shared_memory:
	.zero		920


//--------------------- SYMBOLS --------------------------

	.type		.nv.reservedSmem.offset0,@object
	.size		.nv.reservedSmem.offset0,0x4
	.type		.nv.reservedSmem.cap,@object
	.size		.nv.reservedSmem.cap,0x4
